//
// Generated by NVIDIA NVVM Compiler
//
// Compiler Build ID: CL-36424714
// Cuda compilation tools, release 13.0, V13.0.88
// Based on NVVM 20.0.0
//

.version 9.0
.target sm_100
.address_size 64

	// .globl	_Z7computePfS_S_
.extern .func  (.param .b32 func_retval0) vprintf
(
	.param .b64 vprintf_param_0,
	.param .b64 vprintf_param_1
)
;
.global .align 1 .b8 $str[113] = {103, 114, 105, 100, 68, 105, 109, 61, 37, 100, 120, 37, 100, 120, 37, 100, 120, 44, 32, 98, 108, 111, 99, 107, 68, 105, 109, 32, 61, 32, 37, 100, 120, 37, 100, 120, 37, 100, 44, 32, 91, 98, 108, 111, 99, 107, 73, 100, 120, 32, 61, 32, 37, 100, 44, 37, 100, 44, 37, 100, 44, 32, 116, 104, 114, 101, 97, 100, 73, 100, 120, 32, 61, 32, 37, 100, 44, 37, 100, 44, 37, 100, 93, 44, 32, 112, 111, 115, 105, 116, 105, 111, 110, 32, 61, 32, 37, 100, 44, 32, 97, 118, 97, 108, 117, 101, 32, 61, 32, 37, 102, 10};

.visible .entry _Z7computePfS_S_(
	.param .u64 .ptr .align 1 _Z7computePfS_S__param_0,
	.param .u64 .ptr .align 1 _Z7computePfS_S__param_1,
	.param .u64 .ptr .align 1 _Z7computePfS_S__param_2
)
{
	.local .align 16 .b8 	__local_depot0[64];
	.reg .b64 	%SP;
	.reg .b64 	%SPL;
	.reg .b32 	%r<20>;
	.reg .b32 	%f<5>;
	.reg .b64 	%rd<15>;
	.reg .b64 	%fd<2>;

	mov.u64 	%SPL, __local_depot0;
	cvta.local.u64 	%SP, %SPL;
	ld.param.u64 	%rd1, [_Z7computePfS_S__param_0];
	ld.param.u64 	%rd2, [_Z7computePfS_S__param_1];
	ld.param.u64 	%rd3, [_Z7computePfS_S__param_2];
	cvta.to.global.u64 	%rd4, %rd3;
	cvta.to.global.u64 	%rd5, %rd2;
	cvta.to.global.u64 	%rd6, %rd1;
	add.u64 	%rd7, %SP, 0;
	add.u64 	%rd8, %SPL, 0;
	mov.u32 	%r1, %nctaid.y;
	mov.u32 	%r2, %nctaid.x;
	mov.u32 	%r3, %ntid.z;
	mov.u32 	%r4, %ntid.y;
	mov.u32 	%r5, %ntid.x;
	mov.u32 	%r6, %ctaid.z;
	mov.u32 	%r7, %ctaid.y;
	mov.u32 	%r8, %ctaid.x;
	mov.u32 	%r9, %tid.z;
	mov.u32 	%r10, %tid.y;
	mov.u32 	%r11, %tid.x;
	mad.lo.s32 	%r12, %r6, %r1, %r7;
	mad.lo.s32 	%r13, %r12, %r2, %r8;
	mad.lo.s32 	%r14, %r13, %r3, %r9;
	mad.lo.s32 	%r15, %r14, %r4, %r10;
	mad.lo.s32 	%r16, %r15, %r5, %r11;
	mul.wide.u32 	%rd9, %r16, 4;
	add.s64 	%rd10, %rd6, %rd9;
	ld.global.f32 	%f1, [%rd10];
	add.s64 	%rd11, %rd5, %rd9;
	ld.global.f32 	%f2, [%rd11];
	mul.f32 	%f3, %f1, %f2;
	add.s64 	%rd12, %rd4, %rd9;
	st.global.f32 	[%rd12], %f3;
	mov.u32 	%r17, %nctaid.z;
	ld.global.f32 	%f4, [%rd10];
	cvt.f64.f32 	%fd1, %f4;
	st.local.v4.u32 	[%rd8], {%r2, %r1, %r17, %r5};
	st.local.v4.u32 	[%rd8+16], {%r4, %r3, %r8, %r7};
	st.local.v4.u32 	[%rd8+32], {%r6, %r11, %r10, %r9};
	st.local.u32 	[%rd8+48], %r16;
	st.local.f64 	[%rd8+56], %fd1;
	mov.u64 	%rd13, $str;
	cvta.global.u64 	%rd14, %rd13;
	{ // callseq 0, 0
	.param .b64 param0;
	st.param.b64 	[param0], %rd14;
	.param .b64 param1;
	st.param.b64 	[param1], %rd7;
	.param .b32 retval0;
	call.uni (retval0), 
	vprintf, 
	(
	param0, 
	param1
	);
	ld.param.b32 	%r18, [retval0];
	} // callseq 0
	ret;

}


// ===== COMPILED SASS (sm_100) =====

	.target	sm_100

	.elftype	@"ET_EXEC"


//--------------------- .note.nv.tkinfo           --------------------------
	.section	.note.nv.tkinfo,"",@"SHT_NOTE"
	.sectionflags	@"SHF_NOTE_NV_TKINFO"
	.tkinfo
        /*0018*/ 	.word	0x00000002
        /*0030*/ 	.string	""
        /*0030*/ 	.string	"ptxas"
        /*0030*/ 	.string	"Cuda compilation tools, release 13.0, V13.0.88"
        /*0030*/ 	.string	"Build cuda_13.0.r13.0/compiler.36424714_0"
        /*0030*/ 	.string	"-arch sm_100 -m 64 "



//--------------------- .note.nv.cuinfo           --------------------------
	.section	.note.nv.cuinfo,"",@"SHT_NOTE"
	.sectionflags	@"SHF_NOTE_NV_CUINFO"
        /*0018*/ 	.short	0x0002
        /*001a*/ 	.short	0x0064
        /*001c*/ 	.short	0x0082
	.zero		2


//--------------------- .nv.info                  --------------------------
	.section	.nv.info,"",@"SHT_CUDA_INFO"
	.align	4


	//----- nvinfo : EIATTR_REGCOUNT
	.align		4
        /*0000*/ 	.byte	0x04, 0x2f
        /*0002*/ 	.short	(.L_2 - .L_1)
	.align		4
.L_1:
        /*0004*/ 	.word	index@(_Z7computePfS_S_)
        /*0008*/ 	.word	0x0000001a


	//----- nvinfo : EIATTR_FRAME_SIZE
	.align		4
.L_2:
        /*000c*/ 	.byte	0x04, 0x11
        /*000e*/ 	.short	(.L_4 - .L_3)
	.align		4
.L_3:
        /*0010*/ 	.word	index@(_Z7computePfS_S_)
        /*0014*/ 	.word	0x00000040


	//----- nvinfo : EIATTR_MIN_STACK_SIZE
	.align		4
.L_4:
        /*0018*/ 	.byte	0x04, 0x12
        /*001a*/ 	.short	(.L_6 - .L_5)
	.align		4
.L_5:
        /*001c*/ 	.word	index@(_Z7computePfS_S_)
        /*0020*/ 	.word	0x00000040
.L_6:


//--------------------- .nv.compat                --------------------------
	.section	.nv.compat,"",@"SHT_CUDA_COMPAT_INFO"
	.align	4
        /*0000*/ 	.byte	0x02, 0x09, 0x00, 0x00, 0x02, 0x02, 0x01, 0x00, 0x02, 0x05, 0x05, 0x00, 0x03, 0x07, 0x01, 0x01
        /*0010*/ 	.byte	0x02, 0x03, 0x00, 0x00, 0x02, 0x06, 0x01, 0x00, 0x04, 0x0b, 0x08, 0x00, 0x09, 0x00, 0x00, 0x00
        /*0020*/ 	.byte	0x00, 0x00, 0x00, 0x00


//--------------------- .nv.info._Z7computePfS_S_ --------------------------
	.section	.nv.info._Z7computePfS_S_,"",@"SHT_CUDA_INFO"
	.sectionflags	@""
	.align	4


	//----- nvinfo : EIATTR_CUDA_API_VERSION
	.align		4
        /*0000*/ 	.byte	0x04, 0x37
        /*0002*/ 	.short	(.L_8 - .L_7)
.L_7:
        /*0004*/ 	.word	0x00000082


	//----- nvinfo : EIATTR_KPARAM_INFO
	.align		4
.L_8:
        /*0008*/ 	.byte	0x04, 0x17
        /*000a*/ 	.short	(.L_10 - .L_9)
.L_9:
        /*000c*/ 	.word	0x00000000
        /*0010*/ 	.short	0x0002
        /*0012*/ 	.short	0x0010
        /*0014*/ 	.byte	0x00, 0xf5, 0x21, 0x00


	//----- nvinfo : EIATTR_KPARAM_INFO
	.align		4
.L_10:
        /*0018*/ 	.byte	0x04, 0x17
        /*001a*/ 	.short	(.L_12 - .L_11)
.L_11:
        /*001c*/ 	.word	0x00000000
        /*0020*/ 	.short	0x0001
        /*0022*/ 	.short	0x0008
        /*0024*/ 	.byte	0x00, 0xf5, 0x21, 0x00


	//----- nvinfo : EIATTR_KPARAM_INFO
	.align		4
.L_12:
        /*0028*/ 	.byte	0x04, 0x17
        /*002a*/ 	.short	(.L_14 - .L_13)
.L_13:
        /*002c*/ 	.word	0x00000000
        /*0030*/ 	.short	0x0000
        /*0032*/ 	.short	0x0000
        /*0034*/ 	.byte	0x00, 0xf5, 0x21, 0x00


	//----- nvinfo : EIATTR_SPARSE_MMA_MASK
	.align		4
.L_14:
        /*0038*/ 	.byte	0x03, 0x50
        /*003a*/ 	.short	0x0000


	//----- nvinfo : EIATTR_MAXREG_COUNT
	.align		4
        /*003c*/ 	.byte	0x03, 0x1b
        /*003e*/ 	.short	0x00ff


	//----- nvinfo : EIATTR_EXTERNS
	.align		4
        /*0040*/ 	.byte	0x04, 0x0f
        /*0042*/ 	.short	(.L_16 - .L_15)


	//   ....[0]....
	.align		4
.L_15:
        /*0044*/ 	.word	index@(vprintf)


	//----- nvinfo : EIATTR_MERCURY_ISA_VERSION
	.align		4
.L_16:
        /*0048*/ 	.byte	0x03, 0x5f
        /*004a*/ 	.short	0x0101


	//----- nvinfo : EIATTR_VRC_CTA_INIT_COUNT
	.align		4
        /*004c*/ 	.byte	0x02, 0x4a
	.zero		1
	.zero		1


	//----- nvinfo : EIATTR_SYSCALL_OFFSETS
	.align		4
        /*0050*/ 	.byte	0x04, 0x46
        /*0052*/ 	.short	(.L_18 - .L_17)


	//   ....[0]....
.L_17:
        /*0054*/ 	.word	0x000002f0


	//----- nvinfo : EIATTR_EXIT_INSTR_OFFSETS
	.align		4
.L_18:
        /*0058*/ 	.byte	0x04, 0x1c
        /*005a*/ 	.short	(.L_20 - .L_19)


	//   ....[0]....
.L_19:
        /*005c*/ 	.word	0x00000300


	//----- nvinfo : EIATTR_CBANK_PARAM_SIZE
	.align		4
.L_20:
        /*0060*/ 	.byte	0x03, 0x19
        /*0062*/ 	.short	0x0018


	//----- nvinfo : EIATTR_PARAM_CBANK
	.align		4
        /*0064*/ 	.byte	0x04, 0x0a
        /*0066*/ 	.short	(.L_22 - .L_21)
	.align		4
.L_21:
        /*0068*/ 	.word	index@(.nv.constant0._Z7computePfS_S_)
        /*006c*/ 	.short	0x0380
        /*006e*/ 	.short	0x0018


	//----- nvinfo : EIATTR_SW_WAR
	.align		4
.L_22:
        /*0070*/ 	.byte	0x04, 0x36
        /*0072*/ 	.short	(.L_24 - .L_23)
.L_23:
        /*0074*/ 	.word	0x00000008
.L_24:


//--------------------- .nv.callgraph             --------------------------
	.section	.nv.callgraph,"",@"SHT_CUDA_CALLGRAPH"
	.align	4
	.sectionentsize	8
	.align		4
        /*0000*/ 	.word	0x00000000
	.align		4
        /*0004*/ 	.word	0xffffffff
	.align		4
        /*0008*/ 	.word	index@(_Z7computePfS_S_)
	.align		4
        /*000c*/ 	.word	index@(vprintf)
	.align		4
        /*0010*/ 	.word	0x00000000
	.align		4
        /*0014*/ 	.word	0xfffffffe
	.align		4
        /*0018*/ 	.word	0x00000000
	.align		4
        /*001c*/ 	.word	0xfffffffd
	.align		4
        /*0020*/ 	.word	0x00000000
	.align		4
        /*0024*/ 	.word	0xfffffffc


//--------------------- .nv.constant4             --------------------------
	.section	.nv.constant4,"a",@progbits
	.align	8
	.align		8
.nv.constant4:
        /*0000*/ 	.dword	vprintf
	.align		8
        /*0008*/ 	.dword	$str


//--------------------- .text._Z7computePfS_S_    --------------------------
	.section	.text._Z7computePfS_S_,"ax",@progbits
	.align	128
        .global         _Z7computePfS_S_
        .type           _Z7computePfS_S_,@function
        .size           _Z7computePfS_S_,(.L_x_2 - _Z7computePfS_S_)
        .other          _Z7computePfS_S_,@"STO_CUDA_ENTRY STV_DEFAULT"
_Z7computePfS_S_:
.text._Z7computePfS_S_:
[----:B------:R-:W0:Y:S01]  /*0000*/  LDC R1, c[0x0][0x37c] ;  /* 0x0000df00ff017b82 */ /* 0x000e220000000800 */
[----:B------:R-:W1:Y:S01]  /*0010*/  S2R R16, SR_CTAID.Z ;  /* 0x0000000000107919 */ /* 0x000e620000002700 */
[----:B------:R-:W2:Y:S06]  /*0020*/  LDCU UR6, c[0x0][0x2fc] ;  /* 0x00005f80ff0677ac */ /* 0x000eac0008000800 */
[----:B------:R-:W1:Y:S01]  /*0030*/  LDC R9, c[0x0][0x374] ;  /* 0x0000dd00ff097b82 */ /* 0x000e620000000800 */
[----:B0-----:R-:W-:Y:S01]  /*0040*/  IADD3 R1, PT, PT, R1, -0x40, RZ ;  /* 0xffffffc001017810 */ /* 0x001fe20007ffe0ff */
[----:B------:R-:W1:Y:S01]  /*0050*/  S2R R15, SR_CTAID.Y ;  /* 0x00000000000f7919 */ /* 0x000e620000002600 */
[----:B------:R-:W0:Y:S01]  /*0060*/  LDCU.64 UR4, c[0x0][0x358] ;  /* 0x00006b00ff0477ac */ /* 0x000e220008000a00 */
[----:B------:R-:W3:Y:S04]  /*0070*/  S2R R14, SR_CTAID.X ;  /* 0x00000000000e7919 */ /* 0x000ee80000002500 */
[----:B------:R-:W4:Y:S01]  /*0080*/  LDC.64 R6, c[0x0][0x388] ;  /* 0x0000e200ff067b82 */ /* 0x000f220000000a00 */
[----:B------:R-:W5:Y:S01]  /*0090*/  S2R R19, SR_TID.Z ;  /* 0x0000000000137919 */ /* 0x000f620000002300 */
[----:B------:R-:W2:Y:S06]  /*00a0*/  S2R R18, SR_TID.Y ;  /* 0x0000000000127919 */ /* 0x000eac0000002200 */
[----:B------:R-:W0:Y:S01]  /*00b0*/  LDC.64 R4, c[0x0][0x380] ;  /* 0x0000e000ff047b82 */ /* 0x000e220000000a00 */
[----:B------:R-:W4:Y:S07]  /*00c0*/  S2R R17, SR_TID.X ;  /* 0x0000000000117919 */ /* 0x000f2e0000002100 */
[----:B------:R-:W0:Y:S01]  /*00d0*/  LDC.64 R22, c[0x0][0x390] ;  /* 0x0000e400ff167b82 */ /* 0x000e220000000a00 */
[----:B------:R-:W-:Y:S01]  /*00e0*/  MOV R20, 0x0 ;  /* 0x0000000000147802 */ /* 0x000fe20000000f00 */
[----:B------:R-:W0:Y:S06]  /*00f0*/  LDCU.64 UR8, c[0x4][0x8] ;  /* 0x01000100ff0877ac */ /* 0x000e2c0008000a00 */
[----:B------:R-:W3:Y:S01]  /*0100*/  LDC R8, c[0x0][0x370] ;  /* 0x0000dc00ff087b82 */ /* 0x000ee20000000800 */
[----:B-1----:R-:W-:-:S07]  /*0110*/  IMAD R3, R9, R16, R15 ;  /* 0x0000001009037224 */ /* 0x002fce00078e020f */
[----:B------:R-:W5:Y:S08]  /*0120*/  LDC R13, c[0x0][0x368] ;  /* 0x0000da00ff0d7b82 */ /* 0x000f700000000800 */
[----:B------:R-:W2:Y:S08]  /*0130*/  LDC R12, c[0x0][0x364] ;  /* 0x0000d900ff0c7b82 */ /* 0x000eb00000000800 */
[----:B------:R-:W4:Y:S01]  /*0140*/  LDC R11, c[0x0][0x360] ;  /* 0x0000d800ff0b7b82 */ /* 0x000f220000000800 */
[----:B---3--:R-:W-:-:S04]  /*0150*/  IMAD R0, R3, R8, R14 ;  /* 0x0000000803007224 */ /* 0x008fc800078e020e */
[----:B-----5:R-:W-:-:S04]  /*0160*/  IMAD R3, R0, R13, R19 ;  /* 0x0000000d00037224 */ /* 0x020fc800078e0213 */
[----:B--2---:R-:W-:-:S04]  /*0170*/  IMAD R0, R3, R12, R18 ;  /* 0x0000000c03007224 */ /* 0x004fc800078e0212 */
[----:B----4-:R-:W-:-:S04]  /*0180*/  IMAD R0, R0, R11, R17 ;  /* 0x0000000b00007224 */ /* 0x010fc800078e0211 */
[----:B------:R-:W-:-:S04]  /*0190*/  IMAD.WIDE.U32 R6, R0, 0x4, R6 ;  /* 0x0000000400067825 */ /* 0x000fc800078e0006 */
[C---:B0-----:R-:W-:Y:S02]  /*01a0*/  IMAD.WIDE.U32 R4, R0.reuse, 0x4, R4 ;  /* 0x0000000400047825 */ /* 0x041fe400078e0004 */
[----:B------:R-:W2:Y:S04]  /*01b0*/  LDG.E R7, desc[UR4][R6.64] ;  /* 0x0000000406077981 */ /* 0x000ea8000c1e1900 */
[----:B------:R-:W2:Y:S01]  /*01c0*/  LDG.E R2, desc[UR4][R4.64] ;  /* 0x0000000404027981 */ /* 0x000ea2000c1e1900 */
[----:B------:R-:W-:Y:S01]  /*01d0*/  IMAD.WIDE.U32 R22, R0, 0x4, R22 ;  /* 0x0000000400167825 */ /* 0x000fe200078e0016 */
[----:B------:R-:W0:Y:S03]  /*01e0*/  LDC R10, c[0x0][0x378] ;  /* 0x0000de00ff0a7b82 */ /* 0x000e260000000800 */
[----:B--2---:R-:W-:-:S05]  /*01f0*/  FMUL R21, R2, R7 ;  /* 0x0000000702157220 */ /* 0x004fca0000400000 */
[----:B------:R1:W-:Y:S04]  /*0200*/  STG.E desc[UR4][R22.64], R21 ;  /* 0x0000001516007986 */ /* 0x0003e8000c101904 */
[----:B------:R2:W3:Y:S01]  /*0210*/  LDG.E R2, desc[UR4][R4.64] ;  /* 0x0000000404027981 */ /* 0x0004e2000c1e1900 */
[----:B------:R-:W4:Y:S03]  /*0220*/  LDCU UR4, c[0x0][0x2f8] ;  /* 0x00005f00ff0477ac */ /* 0x000f260008000800 */
[----:B------:R3:W-:Y:S04]  /*0230*/  STL.128 [R1+0x20], R16 ;  /* 0x0000201001007387 */ /* 0x0007e80000100c00 */
[----:B------:R3:W-:Y:S01]  /*0240*/  STL.128 [R1+0x10], R12 ;  /* 0x0000100c01007387 */ /* 0x0007e20000100c00 */
[----:B-1----:R1:W1:Y:S01]  /*0250*/  LDC.64 R22, c[0x4][R20] ;  /* 0x0100000014167b82 */ /* 0x0022620000000a00 */
[----:B--2---:R-:W-:-:S02]  /*0260*/  MOV R4, UR8 ;  /* 0x0000000800047c02 */ /* 0x004fc40008000f00 */
[----:B0-----:R0:W-:Y:S01]  /*0270*/  STL.128 [R1], R8 ;  /* 0x0000000801007387 */ /* 0x0011e20000100c00 */
[----:B------:R-:W-:-:S03]  /*0280*/  MOV R5, UR9 ;  /* 0x0000000900057c02 */ /* 0x000fc60008000f00 */
[----:B------:R0:W-:Y:S01]  /*0290*/  STL [R1+0x30], R0 ;  /* 0x0000300001007387 */ /* 0x0001e20000100800 */
[----:B----4-:R-:W-:-:S04]  /*02a0*/  IADD3 R6, P0, PT, R1, UR4, RZ ;  /* 0x0000000401067c10 */ /* 0x010fc8000ff1e0ff */
[----:B------:R-:W-:Y:S01]  /*02b0*/  IADD3.X R7, PT, PT, RZ, UR6, RZ, P0, !PT ;  /* 0x00000006ff077c10 */ /* 0x000fe200087fe4ff */
[----:B---3--:R-:W2:Y:S02]  /*02c0*/  F2F.F64.F32 R2, R2 ;  /* 0x0000000200027310 */ /* 0x008ea40000201800 */
[----:B-12---:R0:W-:Y:S06]  /*02d0*/  STL.64 [R1+0x38], R2 ;  /* 0x0000380201007387 */ /* 0x0061ec0000100a00 */
[----:B------:R-:W-:-:S07]  /*02e0*/  LEPC R20, `(.L_x_0) ;  /* 0x000000001014794e */ /* 0x000fce0000000000 */
[----:B0-----:R-:W-:Y:S05]  /*02f0*/  CALL.ABS.NOINC R22 ;  /* 0x0000000016007343 */ /* 0x001fea0003c00000 */
.L_x_0:
[----:B------:R-:W-:Y:S05]  /*0300*/  EXIT ;  /* 0x000000000000794d */ /* 0x000fea0003800000 */
.L_x_1:
[----:B------:R-:W-:-:S00]  /*0310*/  BRA `(.L_x_1) ;  /* 0xfffffffc00fc7947 */ /* 0x000fc0000383ffff */
[----:B------:R-:W-:-:S00]  /*0320*/  NOP ;  /* 0x0000000000007918 */ /* 0x000fc00000000000 */
        /* <DEDUP_REMOVED lines=13> */
.L_x_2:


//--------------------- .nv.global.init           --------------------------
	.section	.nv.global.init,"aw",@progbits
.nv.global.init:
	.type		$str,@object
	.size		$str,(.L_0 - $str)
$str:
        /*0000*/ 	.byte	0x67, 0x72, 0x69, 0x64, 0x44, 0x69, 0x6d, 0x3d, 0x25, 0x64, 0x78, 0x25, 0x64, 0x78, 0x25, 0x64
        /*0010*/ 	.byte	0x78, 0x2c, 0x20, 0x62, 0x6c, 0x6f, 0x63, 0x6b, 0x44, 0x69, 0x6d, 0x20, 0x3d, 0x20, 0x25, 0x64
        /*0020*/ 	.byte	0x78, 0x25, 0x64, 0x78, 0x25, 0x64, 0x2c, 0x20, 0x5b, 0x62, 0x6c, 0x6f, 0x63, 0x6b, 0x49, 0x64
        /*0030*/ 	.byte	0x78, 0x20, 0x3d, 0x20, 0x25, 0x64, 0x2c, 0x25, 0x64, 0x2c, 0x25, 0x64, 0x2c, 0x20, 0x74, 0x68
        /*0040*/ 	.byte	0x72, 0x65, 0x61, 0x64, 0x49, 0x64, 0x78, 0x20, 0x3d, 0x20, 0x25, 0x64, 0x2c, 0x25, 0x64, 0x2c
        /*0050*/ 	.byte	0x25, 0x64, 0x5d, 0x2c, 0x20, 0x70, 0x6f, 0x73, 0x69, 0x74, 0x69, 0x6f, 0x6e, 0x20, 0x3d, 0x20
        /*0060*/ 	.byte	0x25, 0x64, 0x2c, 0x20, 0x61, 0x76, 0x61, 0x6c, 0x75, 0x65, 0x20, 0x3d, 0x20, 0x25, 0x66, 0x0a
        /*0070*/ 	.byte	0x00
.L_0:


//--------------------- .nv.shared.reserved.0     --------------------------
	.section	.nv.shared.reserved.0,"aw",@nobits
	.weak		__nv_reservedSMEM_offset_0_alias
	.size		__nv_reservedSMEM_offset_0_alias, 0, 64
	.other		__nv_reservedSMEM_offset_0_alias,@"STO_CUDA_RESERVED_SHARED STV_DEFAULT"
__nv_reservedSMEM_offset_0_alias:
	.zero		0
	.zero		64


//--------------------- .nv.constant0._Z7computePfS_S_ --------------------------
	.section	.nv.constant0._Z7computePfS_S_,"a",@progbits
	.sectionflags	@""
	.align	4
.nv.constant0._Z7computePfS_S_:
	.zero		920


//--------------------- SYMBOLS --------------------------

	.type		.nv.reservedSmem.offset0,@object
	.size		.nv.reservedSmem.offset0,0x4
	.type		vprintf,@function
